//
// Generated by NVIDIA NVVM Compiler
//
// Compiler Build ID: CL-36424714
// Cuda compilation tools, release 13.0, V13.0.88
// Based on NVVM 20.0.0
//

.version 9.0
.target sm_100
.address_size 64

	// .globl	_Z13encode_kernelPKcPhm
.const .align 1 .b8 encode_table[128];

.visible .entry _Z13encode_kernelPKcPhm(
	.param .u64 .ptr .align 1 _Z13encode_kernelPKcPhm_param_0,
	.param .u64 .ptr .align 1 _Z13encode_kernelPKcPhm_param_1,
	.param .u64 _Z13encode_kernelPKcPhm_param_2
)
{
	.reg .pred 	%p<10>;
	.reg .b16 	%rs<26>;
	.reg .b32 	%r<5>;
	.reg .b64 	%rd<36>;

	ld.param.u64 	%rd12, [_Z13encode_kernelPKcPhm_param_0];
	ld.param.u64 	%rd13, [_Z13encode_kernelPKcPhm_param_1];
	ld.param.u64 	%rd11, [_Z13encode_kernelPKcPhm_param_2];
	cvta.to.global.u64 	%rd1, %rd13;
	cvta.to.global.u64 	%rd2, %rd12;
	mov.u32 	%r1, %ctaid.x;
	mov.u32 	%r2, %ntid.x;
	mov.u32 	%r3, %tid.x;
	mad.lo.s32 	%r4, %r1, %r2, %r3;
	cvt.u64.u32 	%rd3, %r4;
	setp.le.u64 	%p1, %rd11, %rd3;
	@%p1 bra 	$L__BB0_16;
	add.s64 	%rd4, %rd3, 1;
	min.u64 	%rd5, %rd4, %rd11;
	sub.s64 	%rd14, %rd5, %rd3;
	and.b64  	%rd15, %rd14, 3;
	setp.eq.s64 	%p2, %rd15, 0;
	mov.u64 	%rd35, %rd3;
	@%p2 bra 	$L__BB0_5;
	add.s64 	%rd16, %rd2, %rd3;
	ld.global.s8 	%rs1, [%rd16];
	setp.lt.s16 	%p3, %rs1, 0;
	mov.b16 	%rs21, 255;
	@%p3 bra 	$L__BB0_4;
	cvt.s64.s16 	%rd17, %rs1;
	mov.u64 	%rd18, encode_table;
	add.s64 	%rd19, %rd18, %rd17;
	ld.const.u8 	%rs21, [%rd19];
$L__BB0_4:
	add.s64 	%rd20, %rd1, %rd3;
	st.global.u8 	[%rd20], %rs21;
	mov.u64 	%rd35, %rd4;
$L__BB0_5:
	sub.s64 	%rd21, %rd3, %rd5;
	setp.gt.u64 	%p4, %rd21, -4;
	@%p4 bra 	$L__BB0_16;
	mov.u64 	%rd23, encode_table;
$L__BB0_7:
	add.s64 	%rd8, %rd2, %rd35;
	ld.global.s8 	%rs4, [%rd8];
	setp.lt.s16 	%p5, %rs4, 0;
	mov.b16 	%rs22, 255;
	@%p5 bra 	$L__BB0_9;
	cvt.s64.s16 	%rd22, %rs4;
	add.s64 	%rd24, %rd23, %rd22;
	ld.const.u8 	%rs22, [%rd24];
$L__BB0_9:
	add.s64 	%rd9, %rd1, %rd35;
	st.global.u8 	[%rd9], %rs22;
	ld.global.s8 	%rs7, [%rd8+1];
	setp.lt.s16 	%p6, %rs7, 0;
	mov.b16 	%rs23, 255;
	@%p6 bra 	$L__BB0_11;
	cvt.s64.s16 	%rd25, %rs7;
	add.s64 	%rd27, %rd23, %rd25;
	ld.const.u8 	%rs23, [%rd27];
$L__BB0_11:
	st.global.u8 	[%rd9+1], %rs23;
	ld.global.s8 	%rs10, [%rd8+2];
	setp.lt.s16 	%p7, %rs10, 0;
	mov.b16 	%rs24, 255;
	@%p7 bra 	$L__BB0_13;
	cvt.s64.s16 	%rd28, %rs10;
	add.s64 	%rd30, %rd23, %rd28;
	ld.const.u8 	%rs24, [%rd30];
$L__BB0_13:
	st.global.u8 	[%rd9+2], %rs24;
	ld.global.s8 	%rs13, [%rd8+3];
	setp.lt.s16 	%p8, %rs13, 0;
	mov.b16 	%rs25, 255;
	@%p8 bra 	$L__BB0_15;
	cvt.s64.s16 	%rd31, %rs13;
	add.s64 	%rd33, %rd23, %rd31;
	ld.const.u8 	%rs25, [%rd33];
$L__BB0_15:
	st.global.u8 	[%rd9+3], %rs25;
	add.s64 	%rd35, %rd35, 4;
	setp.lt.u64 	%p9, %rd35, %rd5;
	@%p9 bra 	$L__BB0_7;
$L__BB0_16:
	ret;

}


// ===== COMPILED SASS (sm_100) =====

	.target	sm_100

	.elftype	@"ET_EXEC"


//--------------------- .note.nv.tkinfo           --------------------------
	.section	.note.nv.tkinfo,"",@"SHT_NOTE"
	.sectionflags	@"SHF_NOTE_NV_TKINFO"
	.tkinfo
        /*0018*/ 	.word	0x00000002
        /*0030*/ 	.string	""
        /*0030*/ 	.string	"ptxas"
        /*0030*/ 	.string	"Cuda compilation tools, release 13.0, V13.0.88"
        /*0030*/ 	.string	"Build cuda_13.0.r13.0/compiler.36424714_0"
        /*0030*/ 	.string	"-arch sm_100 -m 64 "



//--------------------- .note.nv.cuinfo           --------------------------
	.section	.note.nv.cuinfo,"",@"SHT_NOTE"
	.sectionflags	@"SHF_NOTE_NV_CUINFO"
        /*0018*/ 	.short	0x0002
        /*001a*/ 	.short	0x0064
        /*001c*/ 	.short	0x0082
	.zero		2


//--------------------- .nv.info                  --------------------------
	.section	.nv.info,"",@"SHT_CUDA_INFO"
	.align	4


	//----- nvinfo : EIATTR_REGCOUNT
	.align		4
        /*0000*/ 	.byte	0x04, 0x2f
        /*0002*/ 	.short	(.L_2 - .L_1)
	.align		4
.L_1:
        /*0004*/ 	.word	index@(_Z13encode_kernelPKcPhm)
        /*0008*/ 	.word	0x00000012


	//----- nvinfo : EIATTR_FRAME_SIZE
	.align		4
.L_2:
        /*000c*/ 	.byte	0x04, 0x11
        /*000e*/ 	.short	(.L_4 - .L_3)
	.align		4
.L_3:
        /*0010*/ 	.word	index@(_Z13encode_kernelPKcPhm)
        /*0014*/ 	.word	0x00000000


	//----- nvinfo : EIATTR_MIN_STACK_SIZE
	.align		4
.L_4:
        /*0018*/ 	.byte	0x04, 0x12
        /*001a*/ 	.short	(.L_6 - .L_5)
	.align		4
.L_5:
        /*001c*/ 	.word	index@(_Z13encode_kernelPKcPhm)
        /*0020*/ 	.word	0x00000000
.L_6:


//--------------------- .nv.compat                --------------------------
	.section	.nv.compat,"",@"SHT_CUDA_COMPAT_INFO"
	.align	4
        /*0000*/ 	.byte	0x02, 0x09, 0x00, 0x00, 0x02, 0x02, 0x01, 0x00, 0x02, 0x05, 0x05, 0x00, 0x03, 0x07, 0x01, 0x01
        /*0010*/ 	.byte	0x02, 0x03, 0x00, 0x00, 0x02, 0x06, 0x01, 0x00, 0x04, 0x0b, 0x08, 0x00, 0x09, 0x00, 0x00, 0x00
        /*0020*/ 	.byte	0x00, 0x00, 0x00, 0x00


//--------------------- .nv.info._Z13encode_kernelPKcPhm --------------------------
	.section	.nv.info._Z13encode_kernelPKcPhm,"",@"SHT_CUDA_INFO"
	.sectionflags	@""
	.align	4


	//----- nvinfo : EIATTR_CUDA_API_VERSION
	.align		4
        /*0000*/ 	.byte	0x04, 0x37
        /*0002*/ 	.short	(.L_8 - .L_7)
.L_7:
        /*0004*/ 	.word	0x00000082


	//----- nvinfo : EIATTR_KPARAM_INFO
	.align		4
.L_8:
        /*0008*/ 	.byte	0x04, 0x17
        /*000a*/ 	.short	(.L_10 - .L_9)
.L_9:
        /*000c*/ 	.word	0x00000000
        /*0010*/ 	.short	0x0002
        /*0012*/ 	.short	0x0010
        /*0014*/ 	.byte	0x00, 0xf0, 0x21, 0x00


	//----- nvinfo : EIATTR_KPARAM_INFO
	.align		4
.L_10:
        /*0018*/ 	.byte	0x04, 0x17
        /*001a*/ 	.short	(.L_12 - .L_11)
.L_11:
        /*001c*/ 	.word	0x00000000
        /*0020*/ 	.short	0x0001
        /*0022*/ 	.short	0x0008
        /*0024*/ 	.byte	0x00, 0xf5, 0x21, 0x00


	//----- nvinfo : EIATTR_KPARAM_INFO
	.align		4
.L_12:
        /*0028*/ 	.byte	0x04, 0x17
        /*002a*/ 	.short	(.L_14 - .L_13)
.L_13:
        /*002c*/ 	.word	0x00000000
        /*0030*/ 	.short	0x0000
        /*0032*/ 	.short	0x0000
        /*0034*/ 	.byte	0x00, 0xf5, 0x21, 0x00


	//----- nvinfo : EIATTR_SPARSE_MMA_MASK
	.align		4
.L_14:
        /*0038*/ 	.byte	0x03, 0x50
        /*003a*/ 	.short	0x0000


	//----- nvinfo : EIATTR_MAXREG_COUNT
	.align		4
        /*003c*/ 	.byte	0x03, 0x1b
        /*003e*/ 	.short	0x00ff


	//----- nvinfo : EIATTR_MERCURY_ISA_VERSION
	.align		4
        /*0040*/ 	.byte	0x03, 0x5f
        /*0042*/ 	.short	0x0101


	//----- nvinfo : EIATTR_VRC_CTA_INIT_COUNT
	.align		4
        /*0044*/ 	.byte	0x02, 0x4a
	.zero		1
	.zero		1


	//----- nvinfo : EIATTR_EXIT_INSTR_OFFSETS
	.align		4
        /*0048*/ 	.byte	0x04, 0x1c
        /*004a*/ 	.short	(.L_16 - .L_15)


	//   ....[0]....
.L_15:
        /*004c*/ 	.word	0x00000080


	//   ....[1]....
        /*0050*/ 	.word	0x000002a0


	//   ....[2]....
        /*0054*/ 	.word	0x00000480


	//----- nvinfo : EIATTR_CRS_STACK_SIZE
	.align		4
.L_16:
        /*0058*/ 	.byte	0x04, 0x1e
        /*005a*/ 	.short	(.L_18 - .L_17)
.L_17:
        /*005c*/ 	.word	0x00000000


	//----- nvinfo : EIATTR_CBANK_PARAM_SIZE
	.align		4
.L_18:
        /*0060*/ 	.byte	0x03, 0x19
        /*0062*/ 	.short	0x0018


	//----- nvinfo : EIATTR_PARAM_CBANK
	.align		4
        /*0064*/ 	.byte	0x04, 0x0a
        /*0066*/ 	.short	(.L_20 - .L_19)
	.align		4
.L_19:
        /*0068*/ 	.word	index@(.nv.constant0._Z13encode_kernelPKcPhm)
        /*006c*/ 	.short	0x0380
        /*006e*/ 	.short	0x0018


	//----- nvinfo : EIATTR_SW_WAR
	.align		4
.L_20:
        /*0070*/ 	.byte	0x04, 0x36
        /*0072*/ 	.short	(.L_22 - .L_21)
.L_21:
        /*0074*/ 	.word	0x00000008
.L_22:


//--------------------- .nv.callgraph             --------------------------
	.section	.nv.callgraph,"",@"SHT_CUDA_CALLGRAPH"
	.align	4
	.sectionentsize	8
	.align		4
        /*0000*/ 	.word	0x00000000
	.align		4
        /*0004*/ 	.word	0xffffffff
	.align		4
        /*0008*/ 	.word	0x00000000
	.align		4
        /*000c*/ 	.word	0xfffffffe
	.align		4
        /*0010*/ 	.word	0x00000000
	.align		4
        /*0014*/ 	.word	0xfffffffd
	.align		4
        /*0018*/ 	.word	0x00000000
	.align		4
        /*001c*/ 	.word	0xfffffffc


//--------------------- .nv.constant3             --------------------------
	.section	.nv.constant3,"a",@progbits
.nv.constant3:
	.type		encode_table,@object
	.size		encode_table,(.L_0 - encode_table)
encode_table:
	.zero		128
.L_0:


//--------------------- .text._Z13encode_kernelPKcPhm --------------------------
	.section	.text._Z13encode_kernelPKcPhm,"ax",@progbits
	.align	128
        .global         _Z13encode_kernelPKcPhm
        .type           _Z13encode_kernelPKcPhm,@function
        .size           _Z13encode_kernelPKcPhm,(.L_x_4 - _Z13encode_kernelPKcPhm)
        .other          _Z13encode_kernelPKcPhm,@"STO_CUDA_ENTRY STV_DEFAULT"
_Z13encode_kernelPKcPhm:
.text._Z13encode_kernelPKcPhm:
[----:B------:R-:W-:Y:S01]  /*0000*/  LDC R1, c[0x0][0x37c] ;  /* 0x0000df00ff017b82 */ /* 0x000fe20000000800 */
[----:B------:R-:W0:Y:S07]  /*0010*/  S2R R0, SR_TID.X ;  /* 0x0000000000007919 */ /* 0x000e2e0000002100 */
[----:B------:R-:W0:Y:S01]  /*0020*/  S2UR UR4, SR_CTAID.X ;  /* 0x00000000000479c3 */ /* 0x000e220000002500 */
[----:B------:R-:W1:Y:S07]  /*0030*/  LDCU.64 UR6, c[0x0][0x390] ;  /* 0x00007200ff0677ac */ /* 0x000e6e0008000a00 */
[----:B------:R-:W0:Y:S02]  /*0040*/  LDC R5, c[0x0][0x360] ;  /* 0x0000d800ff057b82 */ /* 0x000e240000000800 */
[----:B0-----:R-:W-:-:S05]  /*0050*/  IMAD R5, R5, UR4, R0 ;  /* 0x0000000405057c24 */ /* 0x001fca000f8e0200 */
[----:B-1----:R-:W-:-:S04]  /*0060*/  ISETP.GE.U32.AND P0, PT, R5, UR6, PT ;  /* 0x0000000605007c0c */ /* 0x002fc8000bf06070 */
[----:B------:R-:W-:-:S13]  /*0070*/  ISETP.GE.U32.AND.EX P0, PT, RZ, UR7, PT, P0 ;  /* 0x00000007ff007c0c */ /* 0x000fda000bf06100 */
[----:B------:R-:W-:Y:S05]  /*0080*/  @P0 EXIT ;  /* 0x000000000000094d */ /* 0x000fea0003800000 */
[----:B------:R-:W-:Y:S01]  /*0090*/  IADD3 R8, P1, PT, R5, 0x1, RZ ;  /* 0x0000000105087810 */ /* 0x000fe20007f3e0ff */
[----:B------:R-:W0:Y:S01]  /*00a0*/  LDCU.64 UR8, c[0x0][0x380] ;  /* 0x00007000ff0877ac */ /* 0x000e220008000a00 */
[----:B------:R-:W-:Y:S01]  /*00b0*/  BSSY.RECONVERGENT B0, `(.L_x_0) ;  /* 0x000001e000007945 */ /* 0x000fe20003800200 */
[----:B------:R-:W-:Y:S01]  /*00c0*/  IMAD.MOV.U32 R13, RZ, RZ, R5 ;  /* 0x000000ffff0d7224 */ /* 0x000fe200078e0005 */
[----:B------:R-:W-:Y:S01]  /*00d0*/  ISETP.LT.U32.AND P0, PT, R8, UR6, PT ;  /* 0x0000000608007c0c */ /* 0x000fe2000bf01070 */
[----:B------:R-:W-:Y:S01]  /*00e0*/  IMAD.X R9, RZ, RZ, RZ, P1 ;  /* 0x000000ffff097224 */ /* 0x000fe200008e06ff */
[----:B------:R-:W1:Y:S01]  /*00f0*/  LDCU.64 UR10, c[0x0][0x388] ;  /* 0x00007100ff0a77ac */ /* 0x000e620008000a00 */
[----:B------:R-:W-:-:S03]  /*0100*/  IMAD.MOV.U32 R15, RZ, RZ, RZ ;  /* 0x000000ffff0f7224 */ /* 0x000fc600078e00ff */
[C---:B------:R-:W-:Y:S01]  /*0110*/  ISETP.LT.U32.AND.EX P0, PT, R9.reuse, UR7, PT, P0 ;  /* 0x0000000709007c0c */ /* 0x040fe2000bf01100 */
[----:B------:R-:W2:Y:S03]  /*0120*/  LDCU.64 UR4, c[0x0][0x358] ;  /* 0x00006b00ff0477ac */ /* 0x000ea60008000a00 */
[----:B------:R-:W-:Y:S02]  /*0130*/  SEL R0, R8, UR6, P0 ;  /* 0x0000000608007c07 */ /* 0x000fe40008000000 */
[----:B------:R-:W-:Y:S02]  /*0140*/  SEL R6, R9, UR7, P0 ;  /* 0x0000000709067c07 */ /* 0x000fe40008000000 */
[----:B------:R-:W-:Y:S01]  /*0150*/  IADD3 R2, P1, PT, R5, -R0, RZ ;  /* 0x8000000005027210 */ /* 0x000fe20007f3e0ff */
[----:B------:R-:W-:-:S03]  /*0160*/  IMAD.IADD R3, R0, 0x1, -R5 ;  /* 0x0000000100037824 */ /* 0x000fc600078e0a05 */
[----:B------:R-:W-:Y:S01]  /*0170*/  ISETP.GT.U32.AND P0, PT, R2, -0x4, PT ;  /* 0xfffffffc0200780c */ /* 0x000fe20003f04070 */
[----:B------:R-:W-:Y:S01]  /*0180*/  IMAD.X R2, RZ, RZ, ~R6, P1 ;  /* 0x000000ffff027224 */ /* 0x000fe200008e0e06 */
[----:B------:R-:W-:-:S04]  /*0190*/  LOP3.LUT P1, RZ, R3, 0x3, RZ, 0xc0, !PT ;  /* 0x0000000303ff7812 */ /* 0x000fc8000782c0ff */
[----:B------:R-:W-:-:S09]  /*01a0*/  ISETP.GT.U32.AND.EX P0, PT, R2, -0x1, PT, P0 ;  /* 0xffffffff0200780c */ /* 0x000fd20003f04100 */
[----:B012---:R-:W-:Y:S05]  /*01b0*/  @!P1 BRA `(.L_x_1) ;  /* 0x0000000000349947 */ /* 0x007fea0003800000 */
[----:B------:R-:W0:Y:S02]  /*01c0*/  LDCU.64 UR6, c[0x0][0x380] ;  /* 0x00007000ff0677ac */ /* 0x000e240008000a00 */
[----:B0-----:R-:W-:-:S05]  /*01d0*/  IADD3 R2, P1, PT, R5, UR6, RZ ;  /* 0x0000000605027c10 */ /* 0x001fca000ff3e0ff */
[----:B------:R-:W-:Y:S01]  /*01e0*/  IMAD.X R3, RZ, RZ, UR7, P1 ;  /* 0x00000007ff037e24 */ /* 0x000fe200088e06ff */
[----:B------:R-:W0:Y:S04]  /*01f0*/  LDCU.64 UR6, c[0x0][0x388] ;  /* 0x00007100ff0677ac */ /* 0x000e280008000a00 */
[----:B------:R-:W2:Y:S01]  /*0200*/  LDG.E.S8 R2, desc[UR4][R2.64] ;  /* 0x0000000402027981 */ /* 0x000ea2000c1e1300 */
[----:B------:R-:W-:Y:S02]  /*0210*/  IMAD.MOV.U32 R7, RZ, RZ, 0xff ;  /* 0x000000ffff077424 */ /* 0x000fe400078e00ff */
[----:B------:R-:W-:Y:S02]  /*0220*/  IMAD.MOV.U32 R13, RZ, RZ, R8 ;  /* 0x000000ffff0d7224 */ /* 0x000fe400078e0008 */
[----:B------:R-:W-:Y:S01]  /*0230*/  IMAD.MOV.U32 R15, RZ, RZ, R9 ;  /* 0x000000ffff0f7224 */ /* 0x000fe200078e0009 */
[----:B--2---:R-:W-:-:S13]  /*0240*/  ISETP.GE.AND P1, PT, R2, RZ, PT ;  /* 0x000000ff0200720c */ /* 0x004fda0003f26270 */
[----:B------:R-:W1:Y:S01]  /*0250*/  @P1 LDC.U8 R7, c[0x3][R2] ;  /* 0x00c0000002071b82 */ /* 0x000e620000000000 */
[----:B0-----:R-:W-:-:S05]  /*0260*/  IADD3 R4, P1, PT, R5, UR6, RZ ;  /* 0x0000000605047c10 */ /* 0x001fca000ff3e0ff */
[----:B------:R-:W-:-:S05]  /*0270*/  IMAD.X R5, RZ, RZ, UR7, P1 ;  /* 0x00000007ff057e24 */ /* 0x000fca00088e06ff */
[----:B-1----:R0:W-:Y:S03]  /*0280*/  STG.E.U8 desc[UR4][R4.64], R7 ;  /* 0x0000000704007986 */ /* 0x0021e6000c101104 */
.L_x_1:
[----:B------:R-:W-:Y:S05]  /*0290*/  BSYNC.RECONVERGENT B0 ;  /* 0x0000000000007941 */ /* 0x000fea0003800200 */
.L_x_0:
[----:B------:R-:W-:Y:S05]  /*02a0*/  @P0 EXIT ;  /* 0x000000000000094d */ /* 0x000fea0003800000 */
.L_x_2:
[----:B0-----:R-:W-:-:S04]  /*02b0*/  IADD3 R4, P0, PT, R13, UR8, RZ ;  /* 0x000000080d047c10 */ /* 0x001fc8000ff1e0ff */
[----:B------:R-:W-:-:S05]  /*02c0*/  IADD3.X R5, PT, PT, R15, UR9, RZ, P0, !PT ;  /* 0x000000090f057c10 */ /* 0x000fca00087fe4ff */
[----:B------:R-:W2:Y:S01]  /*02d0*/  LDG.E.S8 R8, desc[UR4][R4.64] ;  /* 0x0000000404087981 */ /* 0x000ea2000c1e1300 */
[----:B-1----:R-:W-:Y:S01]  /*02e0*/  IMAD.MOV.U32 R7, RZ, RZ, 0xff ;  /* 0x000000ffff077424 */ /* 0x002fe200078e00ff */
[----:B--2---:R-:W-:-:S13]  /*02f0*/  ISETP.GE.AND P0, PT, R8, RZ, PT ;  /* 0x000000ff0800720c */ /* 0x004fda0003f06270 */
[----:B------:R-:W0:Y:S01]  /*0300*/  @P0 LDC.U8 R7, c[0x3][R8] ;  /* 0x00c0000008070b82 */ /* 0x000e220000000000 */
[----:B------:R-:W-:-:S04]  /*0310*/  IADD3 R2, P0, PT, R13, UR10, RZ ;  /* 0x0000000a0d027c10 */ /* 0x000fc8000ff1e0ff */
[----:B------:R-:W-:-:S05]  /*0320*/  IADD3.X R3, PT, PT, R15, UR11, RZ, P0, !PT ;  /* 0x0000000b0f037c10 */ /* 0x000fca00087fe4ff */
[----:B0-----:R0:W-:Y:S04]  /*0330*/  STG.E.U8 desc[UR4][R2.64], R7 ;  /* 0x0000000702007986 */ /* 0x0011e8000c101104 */
[----:B------:R-:W2:Y:S01]  /*0340*/  LDG.E.S8 R10, desc[UR4][R4.64+0x1] ;  /* 0x00000104040a7981 */ /* 0x000ea2000c1e1300 */
[----:B------:R-:W-:Y:S01]  /*0350*/  IMAD.MOV.U32 R9, RZ, RZ, 0xff ;  /* 0x000000ffff097424 */ /* 0x000fe200078e00ff */
[----:B--2---:R-:W-:-:S13]  /*0360*/  ISETP.GE.AND P0, PT, R10, RZ, PT ;  /* 0x000000ff0a00720c */ /* 0x004fda0003f06270 */
[----:B------:R-:W1:Y:S02]  /*0370*/  @P0 LDC.U8 R9, c[0x3][R10] ;  /* 0x00c000000a090b82 */ /* 0x000e640000000000 */
[----:B-1----:R1:W-:Y:S04]  /*0380*/  STG.E.U8 desc[UR4][R2.64+0x1], R9 ;  /* 0x0000010902007986 */ /* 0x0023e8000c101104 */
[----:B------:R-:W2:Y:S01]  /*0390*/  LDG.E.S8 R12, desc[UR4][R4.64+0x2] ;  /* 0x00000204040c7981 */ /* 0x000ea2000c1e1300 */
[----:B------:R-:W-:Y:S01]  /*03a0*/  IMAD.MOV.U32 R11, RZ, RZ, 0xff ;  /* 0x000000ffff0b7424 */ /* 0x000fe200078e00ff */
[----:B--2---:R-:W-:-:S13]  /*03b0*/  ISETP.GE.AND P0, PT, R12, RZ, PT ;  /* 0x000000ff0c00720c */ /* 0x004fda0003f06270 */
[----:B------:R-:W2:Y:S02]  /*03c0*/  @P0 LDC.U8 R11, c[0x3][R12] ;  /* 0x00c000000c0b0b82 */ /* 0x000ea40000000000 */
[----:B--2---:R1:W-:Y:S04]  /*03d0*/  STG.E.U8 desc[UR4][R2.64+0x2], R11 ;  /* 0x0000020b02007986 */ /* 0x0043e8000c101104 */
[----:B------:R-:W2:Y:S01]  /*03e0*/  LDG.E.S8 R14, desc[UR4][R4.64+0x3] ;  /* 0x00000304040e7981 */ /* 0x000ea2000c1e1300 */
[----:B0-----:R-:W-:Y:S01]  /*03f0*/  IMAD.MOV.U32 R7, RZ, RZ, 0xff ;  /* 0x000000ffff077424 */ /* 0x001fe200078e00ff */
[----:B--2---:R-:W-:-:S13]  /*0400*/  ISETP.GE.AND P0, PT, R14, RZ, PT ;  /* 0x000000ff0e00720c */ /* 0x004fda0003f06270 */
[----:B------:R-:W0:Y:S01]  /*0410*/  @P0 LDC.U8 R7, c[0x3][R14] ;  /* 0x00c000000e070b82 */ /* 0x000e220000000000 */
[----:B------:R-:W-:-:S05]  /*0420*/  IADD3 R13, P0, PT, R13, 0x4, RZ ;  /* 0x000000040d0d7810 */ /* 0x000fca0007f1e0ff */
[----:B------:R-:W-:Y:S01]  /*0430*/  IMAD.X R15, RZ, RZ, R15, P0 ;  /* 0x000000ffff0f7224 */ /* 0x000fe200000e060f */
[----:B------:R-:W-:-:S04]  /*0440*/  ISETP.GE.U32.AND P0, PT, R13, R0, PT ;  /* 0x000000000d00720c */ /* 0x000fc80003f06070 */
[----:B------:R-:W-:Y:S01]  /*0450*/  ISETP.GE.U32.AND.EX P0, PT, R15, R6, PT, P0 ;  /* 0x000000060f00720c */ /* 0x000fe20003f06100 */
[----:B0-----:R1:W-:-:S12]  /*0460*/  STG.E.U8 desc[UR4][R2.64+0x3], R7 ;  /* 0x0000030702007986 */ /* 0x0013d8000c101104 */
[----:B------:R-:W-:Y:S05]  /*0470*/  @!P0 BRA `(.L_x_2) ;  /* 0xfffffffc008c8947 */ /* 0x000fea000383ffff */
[----:B------:R-:W-:Y:S05]  /*0480*/  EXIT ;  /* 0x000000000000794d */ /* 0x000fea0003800000 */
.L_x_3:
[----:B------:R-:W-:-:S00]  /*0490*/  BRA `(.L_x_3) ;  /* 0xfffffffc00fc7947 */ /* 0x000fc0000383ffff */
[----:B------:R-:W-:-:S00]  /*04a0*/  NOP ;  /* 0x0000000000007918 */ /* 0x000fc00000000000 */
        /* <DEDUP_REMOVED lines=13> */
.L_x_4:


//--------------------- .nv.shared.reserved.0     --------------------------
	.section	.nv.shared.reserved.0,"aw",@nobits
	.weak		__nv_reservedSMEM_offset_0_alias
	.size		__nv_reservedSMEM_offset_0_alias, 0, 64
	.other		__nv_reservedSMEM_offset_0_alias,@"STO_CUDA_RESERVED_SHARED STV_DEFAULT"
__nv_reservedSMEM_offset_0_alias:
	.zero		0
	.zero		64


//--------------------- .nv.constant0._Z13encode_kernelPKcPhm --------------------------
	.section	.nv.constant0._Z13encode_kernelPKcPhm,"a",@progbits
	.sectionflags	@""
	.align	4
.nv.constant0._Z13encode_kernelPKcPhm:
	.zero		920


//--------------------- SYMBOLS --------------------------

	.type		.nv.reservedSmem.offset0,@object
	.size		.nv.reservedSmem.offset0,0x4
